//
// Generated by NVIDIA NVVM Compiler
//
// Compiler Build ID: CL-36424714
// Cuda compilation tools, release 13.0, V13.0.88
// Based on NVVM 20.0.0
//

.version 9.0
.target sm_100
.address_size 64

	// .globl	_ZN11cudaprocess12bezier_curve15PrepareBinomialEPNS0_11BezierCurveE

.visible .entry _ZN11cudaprocess12bezier_curve15PrepareBinomialEPNS0_11BezierCurveE(
	.param .u64 .ptr .align 1 _ZN11cudaprocess12bezier_curve15PrepareBinomialEPNS0_11BezierCurveE_param_0
)
{
	.reg .pred 	%p<2>;
	.reg .b32 	%r<12>;
	.reg .b32 	%f<65>;
	.reg .b64 	%rd<10>;

	ld.param.u64 	%rd7, [_ZN11cudaprocess12bezier_curve15PrepareBinomialEPNS0_11BezierCurveE_param_0];
	cvta.to.global.u64 	%rd9, %rd7;
	mov.b32 	%r5, 1065353216;
	st.global.u32 	[%rd9], %r5;
	mov.b32 	%r6, 1086324736;
	st.global.u32 	[%rd9+4], %r6;
	mov.b32 	%r7, 1097859072;
	st.global.u32 	[%rd9+8], %r7;
	mov.b32 	%r8, 1101004800;
	st.global.u32 	[%rd9+12], %r8;
	st.global.u32 	[%rd9+16], %r7;
	st.global.u32 	[%rd9+20], %r6;
	st.global.u32 	[%rd9+24], %r5;
	st.global.u32 	[%rd9+28], %r5;
	mov.b32 	%r9, 1084227584;
	st.global.u32 	[%rd9+32], %r9;
	mov.b32 	%r10, 1092616192;
	st.global.u32 	[%rd9+36], %r10;
	st.global.u32 	[%rd9+40], %r10;
	st.global.u32 	[%rd9+44], %r9;
	st.global.u32 	[%rd9+48], %r5;
	add.s64 	%rd8, %rd9, 1092;
	mov.b32 	%r11, 0;
$L__BB0_1:
	cvt.rn.f32.u32 	%f1, %r11;
	mul.f32 	%f2, %f1, 0f3D088889;
	mov.f32 	%f3, 0f3F800000;
	sub.f32 	%f4, %f3, %f2;
	mul.f32 	%f5, %f2, %f2;
	mul.f32 	%f6, %f4, %f4;
	mul.f32 	%f7, %f2, %f5;
	mul.f32 	%f8, %f4, %f6;
	mul.f32 	%f9, %f2, %f7;
	mul.f32 	%f10, %f4, %f8;
	mul.f32 	%f11, %f2, %f9;
	mul.f32 	%f12, %f4, %f10;
	mul.f32 	%f13, %f2, %f11;
	mul.f32 	%f14, %f4, %f12;
	st.global.f32 	[%rd9+52], %f14;
	st.global.f32 	[%rd8+-48], %f12;
	mul.f32 	%f15, %f2, 0f40C00000;
	mul.f32 	%f16, %f15, %f12;
	st.global.f32 	[%rd9+56], %f16;
	mul.f32 	%f17, %f2, 0f40A00000;
	mul.f32 	%f18, %f17, %f10;
	st.global.f32 	[%rd8+-44], %f18;
	mul.f32 	%f19, %f5, 0f41700000;
	mul.f32 	%f20, %f19, %f10;
	st.global.f32 	[%rd9+60], %f20;
	mul.f32 	%f21, %f5, 0f41200000;
	mul.f32 	%f22, %f21, %f8;
	st.global.f32 	[%rd8+-40], %f22;
	mul.f32 	%f23, %f7, 0f41A00000;
	mul.f32 	%f24, %f23, %f8;
	add.s64 	%rd5, %rd9, 64;
	st.global.f32 	[%rd9+64], %f24;
	mul.f32 	%f25, %f7, 0f41200000;
	mul.f32 	%f26, %f25, %f6;
	st.global.f32 	[%rd8+-36], %f26;
	mul.f32 	%f27, %f9, 0f41700000;
	mul.f32 	%f28, %f27, %f6;
	st.global.f32 	[%rd9+68], %f28;
	mul.f32 	%f29, %f9, 0f40A00000;
	mul.f32 	%f30, %f29, %f4;
	st.global.f32 	[%rd8+-32], %f30;
	mul.f32 	%f31, %f11, 0f40C00000;
	mul.f32 	%f32, %f31, %f4;
	st.global.f32 	[%rd9+72], %f32;
	st.global.f32 	[%rd8+-28], %f11;
	st.global.f32 	[%rd9+76], %f13;
	add.s32 	%r2, %r11, 1;
	setp.eq.s32 	%p1, %r2, 31;
	@%p1 bra 	$L__BB0_3;
	cvt.rn.f32.u32 	%f33, %r2;
	mul.f32 	%f34, %f33, 0f3D088889;
	mov.f32 	%f35, 0f3F800000;
	sub.f32 	%f36, %f35, %f34;
	mul.f32 	%f37, %f34, %f34;
	mul.f32 	%f38, %f36, %f36;
	mul.f32 	%f39, %f34, %f37;
	mul.f32 	%f40, %f36, %f38;
	mul.f32 	%f41, %f34, %f39;
	mul.f32 	%f42, %f36, %f40;
	mul.f32 	%f43, %f34, %f41;
	mul.f32 	%f44, %f36, %f42;
	mul.f32 	%f45, %f34, %f43;
	mul.f32 	%f46, %f36, %f44;
	st.global.f32 	[%rd9+84], %f46;
	st.global.f32 	[%rd8+-20], %f44;
	mul.f32 	%f47, %f34, 0f40C00000;
	mul.f32 	%f48, %f47, %f44;
	st.global.f32 	[%rd9+88], %f48;
	mul.f32 	%f49, %f34, 0f40A00000;
	mul.f32 	%f50, %f49, %f42;
	st.global.f32 	[%rd8+-16], %f50;
	mul.f32 	%f51, %f37, 0f41700000;
	mul.f32 	%f52, %f51, %f42;
	st.global.f32 	[%rd9+92], %f52;
	mul.f32 	%f53, %f37, 0f41200000;
	mul.f32 	%f54, %f53, %f40;
	st.global.f32 	[%rd8+-12], %f54;
	mul.f32 	%f55, %f39, 0f41A00000;
	mul.f32 	%f56, %f55, %f40;
	st.global.f32 	[%rd9+96], %f56;
	mul.f32 	%f57, %f39, 0f41200000;
	mul.f32 	%f58, %f57, %f38;
	st.global.f32 	[%rd8+-8], %f58;
	mul.f32 	%f59, %f41, 0f41700000;
	mul.f32 	%f60, %f59, %f38;
	st.global.f32 	[%rd9+100], %f60;
	mul.f32 	%f61, %f41, 0f40A00000;
	mul.f32 	%f62, %f61, %f36;
	st.global.f32 	[%rd8+-4], %f62;
	mul.f32 	%f63, %f43, 0f40C00000;
	mul.f32 	%f64, %f63, %f36;
	st.global.f32 	[%rd9+104], %f64;
	st.global.f32 	[%rd8], %f43;
	st.global.f32 	[%rd9+108], %f45;
	add.s64 	%rd8, %rd8, 56;
	add.s32 	%r11, %r2, 1;
	mov.u64 	%rd9, %rd5;
	bra.uni 	$L__BB0_1;
$L__BB0_3:
	bar.sync 	0;
	ret;

}


// ===== COMPILED SASS (sm_100) =====

	.target	sm_100

	.elftype	@"ET_EXEC"


//--------------------- .note.nv.tkinfo           --------------------------
	.section	.note.nv.tkinfo,"",@"SHT_NOTE"
	.sectionflags	@"SHF_NOTE_NV_TKINFO"
	.tkinfo
        /*0018*/ 	.word	0x00000002
        /*0030*/ 	.string	""
        /*0030*/ 	.string	"ptxas"
        /*0030*/ 	.string	"Cuda compilation tools, release 13.0, V13.0.88"
        /*0030*/ 	.string	"Build cuda_13.0.r13.0/compiler.36424714_0"
        /*0030*/ 	.string	"-arch sm_100 -m 64 "



//--------------------- .note.nv.cuinfo           --------------------------
	.section	.note.nv.cuinfo,"",@"SHT_NOTE"
	.sectionflags	@"SHF_NOTE_NV_CUINFO"
        /*0018*/ 	.short	0x0002
        /*001a*/ 	.short	0x0064
        /*001c*/ 	.short	0x0082
	.zero		2


//--------------------- .nv.info                  --------------------------
	.section	.nv.info,"",@"SHT_CUDA_INFO"
	.align	4


	//----- nvinfo : EIATTR_REGCOUNT
	.align		4
        /*0000*/ 	.byte	0x04, 0x2f
        /*0002*/ 	.short	(.L_1 - .L_0)
	.align		4
.L_0:
        /*0004*/ 	.word	index@(_ZN11cudaprocess12bezier_curve15PrepareBinomialEPNS0_11BezierCurveE)
        /*0008*/ 	.word	0x00000020


	//----- nvinfo : EIATTR_FRAME_SIZE
	.align		4
.L_1:
        /*000c*/ 	.byte	0x04, 0x11
        /*000e*/ 	.short	(.L_3 - .L_2)
	.align		4
.L_2:
        /*0010*/ 	.word	index@(_ZN11cudaprocess12bezier_curve15PrepareBinomialEPNS0_11BezierCurveE)
        /*0014*/ 	.word	0x00000000


	//----- nvinfo : EIATTR_MIN_STACK_SIZE
	.align		4
.L_3:
        /*0018*/ 	.byte	0x04, 0x12
        /*001a*/ 	.short	(.L_5 - .L_4)
	.align		4
.L_4:
        /*001c*/ 	.word	index@(_ZN11cudaprocess12bezier_curve15PrepareBinomialEPNS0_11BezierCurveE)
        /*0020*/ 	.word	0x00000000
.L_5:


//--------------------- .nv.compat                --------------------------
	.section	.nv.compat,"",@"SHT_CUDA_COMPAT_INFO"
	.align	4
        /*0000*/ 	.byte	0x02, 0x09, 0x00, 0x00, 0x02, 0x02, 0x01, 0x00, 0x02, 0x05, 0x05, 0x00, 0x03, 0x07, 0x01, 0x01
        /*0010*/ 	.byte	0x02, 0x03, 0x00, 0x00, 0x02, 0x06, 0x01, 0x00, 0x04, 0x0b, 0x08, 0x00, 0x09, 0x00, 0x00, 0x00
        /*0020*/ 	.byte	0x00, 0x00, 0x00, 0x00


//--------------------- .nv.info._ZN11cudaprocess12bezier_curve15PrepareBinomialEPNS0_11BezierCurveE --------------------------
	.section	.nv.info._ZN11cudaprocess12bezier_curve15PrepareBinomialEPNS0_11BezierCurveE,"",@"SHT_CUDA_INFO"
	.sectionflags	@""
	.align	4


	//----- nvinfo : EIATTR_CUDA_API_VERSION
	.align		4
        /*0000*/ 	.byte	0x04, 0x37
        /*0002*/ 	.short	(.L_7 - .L_6)
.L_6:
        /*0004*/ 	.word	0x00000082


	//----- nvinfo : EIATTR_KPARAM_INFO
	.align		4
.L_7:
        /*0008*/ 	.byte	0x04, 0x17
        /*000a*/ 	.short	(.L_9 - .L_8)
.L_8:
        /*000c*/ 	.word	0x00000000
        /*0010*/ 	.short	0x0000
        /*0012*/ 	.short	0x0000
        /*0014*/ 	.byte	0x00, 0xf5, 0x21, 0x00


	//----- nvinfo : EIATTR_SPARSE_MMA_MASK
	.align		4
.L_9:
        /*0018*/ 	.byte	0x03, 0x50
        /*001a*/ 	.short	0x0000


	//----- nvinfo : EIATTR_MAXREG_COUNT
	.align		4
        /*001c*/ 	.byte	0x03, 0x1b
        /*001e*/ 	.short	0x00ff


	//----- nvinfo : EIATTR_NUM_BARRIERS
	.align		4
        /*0020*/ 	.byte	0x02, 0x4c
        /*0022*/ 	.byte	0x01
	.zero		1


	//----- nvinfo : EIATTR_MERCURY_ISA_VERSION
	.align		4
        /*0024*/ 	.byte	0x03, 0x5f
        /*0026*/ 	.short	0x0101


	//----- nvinfo : EIATTR_VRC_CTA_INIT_COUNT
	.align		4
        /*0028*/ 	.byte	0x02, 0x4a
	.zero		1
	.zero		1


	//----- nvinfo : EIATTR_EXIT_INSTR_OFFSETS
	.align		4
        /*002c*/ 	.byte	0x04, 0x1c
        /*002e*/ 	.short	(.L_11 - .L_10)


	//   ....[0]....
.L_10:
        /*0030*/ 	.word	0x000009a0


	//----- nvinfo : EIATTR_CBANK_PARAM_SIZE
	.align		4
.L_11:
        /*0034*/ 	.byte	0x03, 0x19
        /*0036*/ 	.short	0x0008


	//----- nvinfo : EIATTR_PARAM_CBANK
	.align		4
        /*0038*/ 	.byte	0x04, 0x0a
        /*003a*/ 	.short	(.L_13 - .L_12)
	.align		4
.L_12:
        /*003c*/ 	.word	index@(.nv.constant0._ZN11cudaprocess12bezier_curve15PrepareBinomialEPNS0_11BezierCurveE)
        /*0040*/ 	.short	0x0380
        /*0042*/ 	.short	0x0008


	//----- nvinfo : EIATTR_SW_WAR
	.align		4
.L_13:
        /*0044*/ 	.byte	0x04, 0x36
        /*0046*/ 	.short	(.L_15 - .L_14)
.L_14:
        /*0048*/ 	.word	0x00000008
.L_15:


//--------------------- .nv.callgraph             --------------------------
	.section	.nv.callgraph,"",@"SHT_CUDA_CALLGRAPH"
	.align	4
	.sectionentsize	8
	.align		4
        /*0000*/ 	.word	0x00000000
	.align		4
        /*0004*/ 	.word	0xffffffff
	.align		4
        /*0008*/ 	.word	0x00000000
	.align		4
        /*000c*/ 	.word	0xfffffffe
	.align		4
        /*0010*/ 	.word	0x00000000
	.align		4
        /*0014*/ 	.word	0xfffffffd
	.align		4
        /*0018*/ 	.word	0x00000000
	.align		4
        /*001c*/ 	.word	0xfffffffc


//--------------------- .text._ZN11cudaprocess12bezier_curve15PrepareBinomialEPNS0_11BezierCurveE --------------------------
	.section	.text._ZN11cudaprocess12bezier_curve15PrepareBinomialEPNS0_11BezierCurveE,"ax",@progbits
	.align	128
        .global         _ZN11cudaprocess12bezier_curve15PrepareBinomialEPNS0_11BezierCurveE
        .type           _ZN11cudaprocess12bezier_curve15PrepareBinomialEPNS0_11BezierCurveE,@function
        .size           _ZN11cudaprocess12bezier_curve15PrepareBinomialEPNS0_11BezierCurveE,(.L_x_2 - _ZN11cudaprocess12bezier_curve15PrepareBinomialEPNS0_11BezierCurveE)
        .other          _ZN11cudaprocess12bezier_curve15PrepareBinomialEPNS0_11BezierCurveE,@"STO_CUDA_ENTRY STV_DEFAULT"
_ZN11cudaprocess12bezier_curve15PrepareBinomialEPNS0_11BezierCurveE:
.text._ZN11cudaprocess12bezier_curve15PrepareBinomialEPNS0_11BezierCurveE:
[----:B------:R-:W-:Y:S08]  /*0000*/  LDC R1, c[0x0][0x37c] ;  /* 0x0000df00ff017b82 */ /* 0x000ff00000000800 */
[----:B------:R-:W0:Y:S01]  /*0010*/  LDC.64 R2, c[0x0][0x380] ;  /* 0x0000e000ff027b82 */ /* 0x000e220000000a00 */
[----:B------:R-:W0:Y:S01]  /*0020*/  LDCU.64 UR6, c[0x0][0x358] ;  /* 0x00006b00ff0677ac */ /* 0x000e220008000a00 */
[----:B------:R-:W-:Y:S01]  /*0030*/  HFMA2 R9, -RZ, RZ, 2.375, 0 ;  /* 0x40c00000ff097431 */ /* 0x000fe200000001ff */
[----:B------:R-:W-:Y:S01]  /*0040*/  MOV R13, 0x41a00000 ;  /* 0x41a00000000d7802 */ /* 0x000fe20000000f00 */
[----:B------:R-:W-:Y:S01]  /*0050*/  HFMA2 R11, -RZ, RZ, 2.71875, 0 ;  /* 0x41700000ff0b7431 */ /* 0x000fe200000001ff */
[----:B------:R-:W-:Y:S01]  /*0060*/  MOV R17, 0x41200000 ;  /* 0x4120000000117802 */ /* 0x000fe20000000f00 */
[----:B------:R-:W-:Y:S01]  /*0070*/  HFMA2 R15, -RZ, RZ, 2.3125, 0 ;  /* 0x40a00000ff0f7431 */ /* 0x000fe200000001ff */
[----:B------:R-:W1:Y:S01]  /*0080*/  LDCU.64 UR4, c[0x0][0x380] ;  /* 0x00007000ff0477ac */ /* 0x000e620008000a00 */
[----:B------:R-:W2:Y:S01]  /*0090*/  LDC.64 R4, c[0x0][0x380] ;  /* 0x0000e000ff047b82 */ /* 0x000ea20000000a00 */
[----:B------:R-:W-:Y:S01]  /*00a0*/  HFMA2 R7, -RZ, RZ, 1.875, 0 ;  /* 0x3f800000ff077431 */ /* 0x000fe200000001ff */
[----:B------:R-:W3:Y:S01]  /*00b0*/  LDCU.64 UR10, c[0x0][0x380] ;  /* 0x00007000ff0a77ac */ /* 0x000ee20008000a00 */
[----:B0-----:R-:W-:Y:S01]  /*00c0*/  STG.E desc[UR6][R2.64+0x4], R9 ;  /* 0x0000040902007986 */ /* 0x001fe2000c101906 */
[----:B-1----:R-:W-:-:S02]  /*00d0*/  UIADD3 UR8, UP0, UPT, UR4, 0x444, URZ ;  /* 0x0000044404087890 */ /* 0x002fc4000ff1e0ff */
[----:B------:R-:W-:Y:S01]  /*00e0*/  UIADD3 UR4, UP1, UPT, UR4, 0x40, URZ ;  /* 0x0000004004047890 */ /* 0x000fe2000ff3e0ff */
[----:B------:R-:W-:Y:S01]  /*00f0*/  STG.E desc[UR6][R2.64+0x14], R9 ;  /* 0x0000140902007986 */ /* 0x000fe2000c101906 */
[----:B------:R-:W-:Y:S01]  /*0100*/  UIADD3.X UR9, UPT, UPT, URZ, UR5, URZ, UP0, !UPT ;  /* 0x00000005ff097290 */ /* 0x000fe200087fe4ff */
[----:B---3--:R-:W-:Y:S01]  /*0110*/  MOV R10, UR10 ;  /* 0x0000000a000a7c02 */ /* 0x008fe20008000f00 */
[----:B------:R-:W-:Y:S01]  /*0120*/  UIADD3.X UR5, UPT, UPT, URZ, UR5, URZ, UP1, !UPT ;  /* 0x00000005ff057290 */ /* 0x000fe20008ffe4ff */
[----:B------:R-:W-:Y:S01]  /*0130*/  STG.E desc[UR6][R2.64+0x8], R11 ;  /* 0x0000080b02007986 */ /* 0x000fe2000c101906 */
[----:B------:R-:W-:Y:S02]  /*0140*/  MOV R21, UR11 ;  /* 0x0000000b00157c02 */ /* 0x000fe40008000f00 */
[----:B------:R-:W-:Y:S01]  /*0150*/  MOV R8, UR8 ;  /* 0x0000000800087c02 */ /* 0x000fe20008000f00 */
[----:B------:R-:W-:Y:S01]  /*0160*/  STG.E desc[UR6][R2.64+0x10], R11 ;  /* 0x0000100b02007986 */ /* 0x000fe2000c101906 */
[----:B------:R-:W-:Y:S01]  /*0170*/  MOV R6, UR4 ;  /* 0x0000000400067c02 */ /* 0x000fe20008000f00 */
[----:B------:R-:W-:-:S02]  /*0180*/  UMOV UR4, 0x1 ;  /* 0x0000000100047882 */ /* 0x000fc40000000000 */
[----:B------:R-:W-:Y:S04]  /*0190*/  STG.E desc[UR6][R2.64+0xc], R13 ;  /* 0x00000c0d02007986 */ /* 0x000fe8000c101906 */
[----:B------:R-:W-:Y:S04]  /*01a0*/  STG.E desc[UR6][R2.64+0x20], R15 ;  /* 0x0000200f02007986 */ /* 0x000fe8000c101906 */
[----:B------:R0:W-:Y:S04]  /*01b0*/  STG.E desc[UR6][R2.64+0x2c], R15 ;  /* 0x00002c0f02007986 */ /* 0x0001e8000c101906 */
[----:B------:R-:W-:Y:S04]  /*01c0*/  STG.E desc[UR6][R2.64+0x24], R17 ;  /* 0x0000241102007986 */ /* 0x000fe8000c101906 */
[----:B------:R-:W-:Y:S04]  /*01d0*/  STG.E desc[UR6][R2.64+0x28], R17 ;  /* 0x0000281102007986 */ /* 0x000fe8000c101906 */
[----:B------:R-:W-:Y:S01]  /*01e0*/  STG.E desc[UR6][R2.64], R7 ;  /* 0x0000000702007986 */ /* 0x000fe2000c101906 */
[----:B0-----:R-:W-:-:S03]  /*01f0*/  MOV R15, UR9 ;  /* 0x00000009000f7c02 */ /* 0x001fc60008000f00 */
[----:B------:R-:W-:Y:S04]  /*0200*/  STG.E desc[UR6][R2.64+0x18], R7 ;  /* 0x0000180702007986 */ /* 0x000fe8000c101906 */
[----:B------:R-:W-:Y:S04]  /*0210*/  STG.E desc[UR6][R2.64+0x1c], R7 ;  /* 0x00001c0702007986 */ /* 0x000fe8000c101906 */
[----:B------:R-:W-:Y:S04]  /*0220*/  STG.E desc[UR6][R2.64+0x30], R7 ;  /* 0x0000300702007986 */ /* 0x000fe8000c101906 */
[----:B------:R-:W-:Y:S04]  /*0230*/  STG.E desc[UR6][R2.64+0x34], R7 ;  /* 0x0000340702007986 */ /* 0x000fe8000c101906 */
[----:B--2---:R0:W-:Y:S04]  /*0240*/  STG.E desc[UR6][R4.64+0x414], R7 ;  /* 0x0004140704007986 */ /* 0x0041e8000c101906 */
[----:B------:R1:W-:Y:S04]  /*0250*/  STG.E desc[UR6][R2.64+0x38], RZ ;  /* 0x000038ff02007986 */ /* 0x0003e8000c101906 */
[----:B------:R1:W-:Y:S04]  /*0260*/  STG.E desc[UR6][R4.64+0x418], RZ ;  /* 0x000418ff04007986 */ /* 0x0003e8000c101906 */
[----:B------:R1:W-:Y:S01]  /*0270*/  STG.E desc[UR6][R2.64+0x3c], RZ ;  /* 0x00003cff02007986 */ /* 0x0003e2000c101906 */
[----:B0-----:R-:W-:-:S03]  /*0280*/  MOV R7, UR5 ;  /* 0x0000000500077c02 */ /* 0x001fc60008000f00 */
[----:B------:R1:W-:Y:S04]  /*0290*/  STG.E desc[UR6][R4.64+0x41c], RZ ;  /* 0x00041cff04007986 */ /* 0x0003e8000c101906 */
[----:B------:R1:W-:Y:S04]  /*02a0*/  STG.E desc[UR6][R2.64+0x40], RZ ;  /* 0x000040ff02007986 */ /* 0x0003e8000c101906 */
[----:B------:R1:W-:Y:S04]  /*02b0*/  STG.E desc[UR6][R4.64+0x420], RZ ;  /* 0x000420ff04007986 */ /* 0x0003e8000c101906 */
[----:B------:R1:W-:Y:S04]  /*02c0*/  STG.E desc[UR6][R2.64+0x44], RZ ;  /* 0x000044ff02007986 */ /* 0x0003e8000c101906 */
[----:B------:R1:W-:Y:S04]  /*02d0*/  STG.E desc[UR6][R4.64+0x424], RZ ;  /* 0x000424ff04007986 */ /* 0x0003e8000c101906 */
[----:B------:R1:W-:Y:S04]  /*02e0*/  STG.E desc[UR6][R2.64+0x48], RZ ;  /* 0x000048ff02007986 */ /* 0x0003e8000c101906 */
[----:B------:R1:W-:Y:S04]  /*02f0*/  STG.E desc[UR6][R4.64+0x428], RZ ;  /* 0x000428ff04007986 */ /* 0x0003e8000c101906 */
[----:B------:R1:W-:Y:S02]  /*0300*/  STG.E desc[UR6][R2.64+0x4c], RZ ;  /* 0x00004cff02007986 */ /* 0x0003e4000c101906 */
.L_x_0:
[----:B--2---:R-:W-:Y:S01]  /*0310*/  I2FP.F32.U32 R0, UR4 ;  /* 0x0000000400007c45 */ /* 0x004fe20008201000 */
[----:B------:R-:W-:Y:S02]  /*0320*/  UIADD3 UR5, UPT, UPT, UR4, 0x1, URZ ;  /* 0x0000000104057890 */ /* 0x000fe4000fffe0ff */
[----:B------:R-:W-:Y:S02]  /*0330*/  UIADD3 UR4, UPT, UPT, UR4, 0x2, URZ ;  /* 0x0000000204047890 */ /* 0x000fe4000fffe0ff */
[----:B------:R-:W-:Y:S02]  /*0340*/  FMUL R0, R0, 0.033333335071802139282 ;  /* 0x3d08888900007820 */ /* 0x000fe40000400000 */
[----:B------:R-:W-:Y:S01]  /*0350*/  I2FP.F32.U32 R16, UR5 ;  /* 0x0000000500107c45 */ /* 0x000fe20008201000 */
[----:B------:R-:W-:Y:S01]  /*0360*/  UISETP.NE.AND UP0, UPT, UR4, 0x1f, UPT ;  /* 0x0000001f0400788c */ /* 0x000fe2000bf05270 */
[C---:B-1----:R-:W-:Y:S01]  /*0370*/  FMUL R3, R0.reuse, R0 ;  /* 0x0000000000037220 */ /* 0x042fe20000400000 */
[----:B------:R-:W-:-:S03]  /*0380*/  FADD R2, -R0, 1 ;  /* 0x3f80000000027421 */ /* 0x000fc60000000100 */
[----:B------:R-:W-:Y:S01]  /*0390*/  FMUL R9, R0, R3 ;  /* 0x0000000300097220 */ /* 0x000fe20000400000 */
[----:B------:R-:W-:Y:S01]  /*03a0*/  FMUL R5, R2, R2 ;  /* 0x0000000202057220 */ /* 0x000fe20000400000 */
[----:B------:R-:W-:Y:S02]  /*03b0*/  FMUL R12, R3, 10 ;  /* 0x41200000030c7820 */ /* 0x000fe40000400000 */
[----:B------:R-:W-:Y:S01]  /*03c0*/  FMUL R23, R0, R9 ;  /* 0x0000000900177220 */ /* 0x000fe20000400000 */
[----:B------:R-:W-:-:S03]  /*03d0*/  FMUL R4, R9, 10 ;  /* 0x4120000009047820 */ /* 0x000fc60000400000 */
[----:B------:R-:W-:Y:S01]  /*03e0*/  FMUL R14, R23, 15 ;  /* 0x41700000170e7820 */ /* 0x000fe20000400000 */
[----:B------:R-:W-:Y:S01]  /*03f0*/  FMUL R13, R5, R4 ;  /* 0x00000004050d7220 */ /* 0x000fe20000400000 */
[----:B------:R-:W-:Y:S01]  /*0400*/  FMUL R27, R23, 5 ;  /* 0x40a00000171b7820 */ /* 0x000fe20000400000 */
[----:B------:R-:W-:Y:S01]  /*0410*/  FMUL R4, R0, 5 ;  /* 0x40a0000000047820 */ /* 0x000fe20000400000 */
[----:B------:R-:W-:Y:S01]  /*0420*/  FMUL R11, R5, R14 ;  /* 0x0000000e050b7220 */ /* 0x000fe20000400000 */
[----:B------:R-:W-:Y:S01]  /*0430*/  FMUL R5, R2, R5 ;  /* 0x0000000502057220 */ /* 0x000fe20000400000 */
[----:B------:R-:W-:Y:S01]  /*0440*/  FMUL R14, R9, 20 ;  /* 0x41a00000090e7820 */ /* 0x000fe20000400000 */
[----:B------:R-:W-:Y:S01]  /*0450*/  FMUL R9, R0, R23 ;  /* 0x0000001700097220 */ /* 0x000fe20000400000 */
[C---:B------:R-:W-:Y:S01]  /*0460*/  FMUL R27, R2.reuse, R27 ;  /* 0x0000001b021b7220 */ /* 0x040fe20000400000 */
[C---:B------:R-:W-:Y:S01]  /*0470*/  FMUL R19, R5.reuse, R12 ;  /* 0x0000000c05137220 */ /* 0x040fe20000400000 */
[----:B------:R-:W-:Y:S01]  /*0480*/  FMUL R17, R5, R14 ;  /* 0x0000000e05117220 */ /* 0x000fe20000400000 */
[----:B------:R-:W-:Y:S01]  /*0490*/  FMUL R5, R2, R5 ;  /* 0x0000000502057220 */ /* 0x000fe20000400000 */
[----:B------:R-:W-:Y:S01]  /*04a0*/  FMUL R12, R3, 15 ;  /* 0x41700000030c7820 */ /* 0x000fe20000400000 */
[----:B------:R-:W-:Y:S01]  /*04b0*/  FMUL R29, R9, 6 ;  /* 0x40c00000091d7820 */ /* 0x000fe20000400000 */
[----:B------:R-:W-:Y:S01]  /*04c0*/  FMUL R14, R0, 6 ;  /* 0x40c00000000e7820 */ /* 0x000fe20000400000 */
[C---:B------:R-:W-:Y:S01]  /*04d0*/  FMUL R25, R5.reuse, R4 ;  /* 0x0000000405197220 */ /* 0x040fe20000400000 */
[----:B------:R-:W-:Y:S01]  /*04e0*/  FMUL R23, R5, R12 ;  /* 0x0000000c05177220 */ /* 0x000fe20000400000 */
[C---:B------:R-:W-:Y:S01]  /*04f0*/  FMUL R12, R2.reuse, R5 ;  /* 0x00000005020c7220 */ /* 0x040fe20000400000 */
[----:B------:R-:W-:Y:S01]  /*0500*/  FMUL R29, R2, R29 ;  /* 0x0000001d021d7220 */ /* 0x000fe20000400000 */
[----:B------:R-:W-:-:S02]  /*0510*/  MOV R4, R10 ;  /* 0x0000000a00047202 */ /* 0x000fc40000000f00 */
[----:B------:R-:W-:Y:S01]  /*0520*/  FMUL R3, R2, R12 ;  /* 0x0000000c02037220 */ /* 0x000fe20000400000 */
[----:B------:R-:W-:Y:S01]  /*0530*/  MOV R2, R8 ;  /* 0x0000000800027202 */ /* 0x000fe20000000f00 */
[----:B------:R-:W-:Y:S01]  /*0540*/  FMUL R8, R16, 0.033333335071802139282 ;  /* 0x3d08888910087820 */ /* 0x000fe20000400000 */
[----:B------:R-:W-:Y:S01]  /*0550*/  MOV R5, R21 ;  /* 0x0000001500057202 */ /* 0x000fe20000000f00 */
[----:B------:R-:W-:Y:S02]  /*0560*/  FMUL R14, R12, R14 ;  /* 0x0000000e0c0e7220 */ /* 0x000fe40000400000 */
[C---:B------:R-:W-:Y:S01]  /*0570*/  FMUL R21, R8.reuse, R8 ;  /* 0x0000000808157220 */ /* 0x040fe20000400000 */
[C---:B------:R-:W-:Y:S01]  /*0580*/  FADD R10, -R8.reuse, 1 ;  /* 0x3f800000080a7421 */ /* 0x040fe20000000100 */
[----:B------:R0:W-:Y:S02]  /*0590*/  STG.E desc[UR6][R4.64+0x54], R3 ;  /* 0x0000540304007986 */ /* 0x0001e4000c101906 */
[----:B------:R-:W-:Y:S01]  /*05a0*/  FMUL R16, R8, R21 ;  /* 0x0000001508107220 */ /* 0x000fe20000400000 */
[----:B------:R-:W-:Y:S01]  /*05b0*/  FMUL R18, R21, 10 ;  /* 0x4120000015127820 */ /* 0x000fe20000400000 */
[----:B0-----:R-:W-:-:S05]  /*05c0*/  MOV R3, R15 ;  /* 0x0000000f00037202 */ /* 0x001fca0000000f00 */
[----:B------:R0:W-:Y:S04]  /*05d0*/  STG.E desc[UR6][R2.64+-0x14], R12 ;  /* 0xffffec0c02007986 */ /* 0x0001e8000c101906 */
[----:B------:R1:W-:Y:S04]  /*05e0*/  STG.E desc[UR6][R4.64+0x58], R14 ;  /* 0x0000580e04007986 */ /* 0x0003e8000c101906 */
[----:B------:R2:W-:Y:S01]  /*05f0*/  STG.E desc[UR6][R2.64+-0x10], R25 ;  /* 0xfffff01902007986 */ /* 0x0005e2000c101906 */
[----:B0-----:R-:W-:-:S03]  /*0600*/  FMUL R12, R8, R16 ;  /* 0x00000010080c7220 */ /* 0x001fc60000400000 */
[----:B------:R0:W-:Y:S01]  /*0610*/  STG.E desc[UR6][R4.64+0x5c], R23 ;  /* 0x00005c1704007986 */ /* 0x0001e2000c101906 */
[----:B-1----:R-:W-:Y:S01]  /*0620*/  FMUL R14, R16, 10 ;  /* 0x41200000100e7820 */ /* 0x002fe20000400000 */
[----:B------:R-:W-:Y:S02]  /*0630*/  FMUL R20, R12, 15 ;  /* 0x417000000c147820 */ /* 0x000fe40000400000 */
[----:B------:R1:W-:Y:S01]  /*0640*/  STG.E desc[UR6][R2.64+-0xc], R19 ;  /* 0xfffff41302007986 */ /* 0x0003e2000c101906 */
[----:B--2---:R-:W-:-:S03]  /*0650*/  FMUL R25, R10, R10 ;  /* 0x0000000a0a197220 */ /* 0x004fc60000400000 */
[----:B------:R-:W-:Y:S01]  /*0660*/  STG.E desc[UR6][R4.64+0x60], R17 ;  /* 0x0000601104007986 */ /* 0x000fe2000c101906 */
[----:B------:R-:W-:Y:S01]  /*0670*/  FMUL R15, R25, R14 ;  /* 0x0000000e190f7220 */ /* 0x000fe20000400000 */
[----:B0-----:R-:W-:Y:S02]  /*0680*/  FMUL R23, R0, R9 ;  /* 0x0000000900177220 */ /* 0x001fe40000400000 */
[----:B------:R0:W-:Y:S01]  /*0690*/  STG.E desc[UR6][R2.64+-0x8], R13 ;  /* 0xfffff80d02007986 */ /* 0x0001e2000c101906 */
[----:B------:R-:W-:-:S03]  /*06a0*/  FMUL R14, R8, 6 ;  /* 0x40c00000080e7820 */ /* 0x000fc60000400000 */
[----:B------:R2:W-:Y:S01]  /*06b0*/  STG.E desc[UR6][R4.64+0x64], R11 ;  /* 0x0000640b04007986 */ /* 0x0005e2000c101906 */
[----:B-1----:R-:W-:-:S03]  /*06c0*/  FMUL R19, R8, R12 ;  /* 0x0000000c08137220 */ /* 0x002fc60000400000 */
[----:B------:R1:W-:Y:S01]  /*06d0*/  STG.E desc[UR6][R2.64+-0x4], R27 ;  /* 0xfffffc1b02007986 */ /* 0x0003e2000c101906 */
[----:B0-----:R-:W-:Y:S01]  /*06e0*/  FMUL R13, R25, R20 ;  /* 0x00000014190d7220 */ /* 0x001fe20000400000 */
[----:B------:R-:W-:Y:S01]  /*06f0*/  FMUL R25, R10, R25 ;  /* 0x000000190a197220 */ /* 0x000fe20000400000 */
[----:B------:R-:W-:Y:S01]  /*0700*/  FMUL R20, R16, 20 ;  /* 0x41a0000010147820 */ /* 0x000fe20000400000 */
[----:B------:R-:W-:Y:S01]  /*0710*/  FMUL R16, R8, 5 ;  /* 0x40a0000008107820 */ /* 0x000fe20000400000 */
[----:B------:R0:W-:Y:S01]  /*0720*/  STG.E desc[UR6][R4.64+0x68], R29 ;  /* 0x0000681d04007986 */ /* 0x0001e2000c101906 */
[C---:B------:R-:W-:Y:S01]  /*0730*/  FMUL R17, R25.reuse, R18 ;  /* 0x0000001219117220 */ /* 0x040fe20000400000 */
[----:B--2---:R-:W-:Y:S01]  /*0740*/  FMUL R11, R25, R20 ;  /* 0x00000014190b7220 */ /* 0x004fe20000400000 */
[----:B------:R-:W-:Y:S01]  /*0750*/  FMUL R25, R10, R25 ;  /* 0x000000190a197220 */ /* 0x000fe20000400000 */
[----:B------:R-:W-:Y:S01]  /*0760*/  FMUL R18, R21, 15 ;  /* 0x4170000015127820 */ /* 0x000fe20000400000 */
[----:B-1----:R-:W-:Y:S01]  /*0770*/  FMUL R27, R12, 5 ;  /* 0x40a000000c1b7820 */ /* 0x002fe20000400000 */
[----:B------:R1:W-:Y:S01]  /*0780*/  STG.E desc[UR6][R2.64], R9 ;  /* 0x0000000902007986 */ /* 0x0003e2000c101906 */
[C---:B------:R-:W-:Y:S01]  /*0790*/  FMUL R21, R25.reuse, R16 ;  /* 0x0000001019157220 */ /* 0x040fe20000400000 */
[----:B------:R-:W-:Y:S01]  /*07a0*/  FMUL R18, R25, R18 ;  /* 0x0000001219127220 */ /* 0x000fe20000400000 */
[C---:B------:R-:W-:Y:S01]  /*07b0*/  FMUL R25, R10.reuse, R25 ;  /* 0x000000190a197220 */ /* 0x040fe20000400000 */
[C---:B------:R-:W-:Y:S01]  /*07c0*/  FMUL R0, R10.reuse, R27 ;  /* 0x0000001b0a007220 */ /* 0x040fe20000400000 */
[----:B------:R2:W-:Y:S01]  /*07d0*/  STG.E desc[UR6][R4.64+0x6c], R23 ;  /* 0x00006c1704007986 */ /* 0x0005e2000c101906 */
[----:B0-----:R-:W-:Y:S01]  /*07e0*/  FMUL R29, R19, 6 ;  /* 0x40c00000131d7820 */ /* 0x001fe20000400000 */
[----:B------:R-:W-:-:S03]  /*07f0*/  FMUL R27, R10, R25 ;  /* 0x000000190a1b7220 */ /* 0x000fc60000400000 */
[----:B------:R-:W-:Y:S01]  /*0800*/  FMUL R12, R10, R29 ;  /* 0x0000001d0a0c7220 */ /* 0x000fe20000400000 */
[----:B------:R-:W-:Y:S01]  /*0810*/  FMUL R29, R25, R14 ;  /* 0x0000000e191d7220 */ /* 0x000fe20000400000 */
[----:B-1----:R-:W-:Y:S01]  /*0820*/  FMUL R9, R8, R19 ;  /* 0x0000001308097220 */ /* 0x002fe20000400000 */
[-C--:B------:R-:W-:Y:S02]  /*0830*/  MOV R10, R6.reuse ;  /* 0x00000006000a7202 */ /* 0x080fe40000000f00 */
[----:B------:R-:W-:Y:S02]  /*0840*/  IADD3 R8, P0, PT, R2, 0x38, RZ ;  /* 0x0000003802087810 */ /* 0x000fe40007f1e0ff */
[----:B--2---:R-:W-:Y:S02]  /*0850*/  MOV R4, R6 ;  /* 0x0000000600047202 */ /* 0x004fe40000000f00 */
[----:B------:R-:W-:Y:S02]  /*0860*/  MOV R5, R7 ;  /* 0x0000000700057202 */ /* 0x000fe40000000f00 */
[----:B------:R-:W-:-:S03]  /*0870*/  IADD3 R6, P1, PT, R4, 0x40, RZ ;  /* 0x0000004004067810 */ /* 0x000fc60007f3e0ff */
[----:B------:R-:W-:Y:S04]  /*0880*/  STG.E desc[UR6][R4.64+0x34], R27 ;  /* 0x0000341b04007986 */ /* 0x000fe8000c101906 */
[----:B------:R-:W-:Y:S04]  /*0890*/  STG.E desc[UR6][R2.64+0x8], R25 ;  /* 0x0000081902007986 */ /* 0x000fe8000c101906 */
[----:B------:R-:W-:Y:S04]  /*08a0*/  STG.E desc[UR6][R4.64+0x38], R29 ;  /* 0x0000381d04007986 */ /* 0x000fe8000c101906 */
[----:B------:R0:W-:Y:S04]  /*08b0*/  STG.E desc[UR6][R2.64+0xc], R21 ;  /* 0x00000c1502007986 */ /* 0x0001e8000c101906 */
[----:B------:R-:W-:Y:S04]  /*08c0*/  STG.E desc[UR6][R4.64+0x3c], R18 ;  /* 0x00003c1204007986 */ /* 0x000fe8000c101906 */
[----:B------:R-:W-:Y:S04]  /*08d0*/  STG.E desc[UR6][R2.64+0x10], R17 ;  /* 0x0000101102007986 */ /* 0x000fe8000c101906 */
[----:B------:R-:W-:Y:S01]  /*08e0*/  STG.E desc[UR6][R4.64+0x40], R11 ;  /* 0x0000400b04007986 */ /* 0x000fe2000c101906 */
[----:B0-----:R-:W-:-:S02]  /*08f0*/  MOV R21, R7 ;  /* 0x0000000700157202 */ /* 0x001fc40000000f00 */
[----:B------:R-:W-:Y:S01]  /*0900*/  IADD3.X R7, PT, PT, RZ, R5, RZ, P1, !PT ;  /* 0x00000005ff077210 */ /* 0x000fe20000ffe4ff */
[----:B------:R0:W-:Y:S04]  /*0910*/  STG.E desc[UR6][R2.64+0x14], R15 ;  /* 0x0000140f02007986 */ /* 0x0001e8000c101906 */
[----:B------:R2:W-:Y:S04]  /*0920*/  STG.E desc[UR6][R4.64+0x44], R13 ;  /* 0x0000440d04007986 */ /* 0x0005e8000c101906 */
[----:B------:R2:W-:Y:S04]  /*0930*/  STG.E desc[UR6][R2.64+0x18], R0 ;  /* 0x0000180002007986 */ /* 0x0005e8000c101906 */
[----:B------:R2:W-:Y:S01]  /*0940*/  STG.E desc[UR6][R4.64+0x48], R12 ;  /* 0x0000480c04007986 */ /* 0x0005e2000c101906 */
[----:B0-----:R-:W-:-:S03]  /*0950*/  IADD3.X R15, PT, PT, RZ, R3, RZ, P0, !PT ;  /* 0x00000003ff0f7210 */ /* 0x001fc600007fe4ff */
[----:B------:R2:W-:Y:S04]  /*0960*/  STG.E desc[UR6][R2.64+0x1c], R19 ;  /* 0x00001c1302007986 */ /* 0x0005e8000c101906 */
[----:B------:R2:W-:Y:S01]  /*0970*/  STG.E desc[UR6][R4.64+0x4c], R9 ;  /* 0x00004c0904007986 */ /* 0x0005e2000c101906 */
[----:B------:R-:W-:Y:S05]  /*0980*/  BRA.U UP0, `(.L_x_0) ;  /* 0xfffffff900607547 */ /* 0x000fea000b83ffff */
[----:B------:R-:W-:Y:S06]  /*0990*/  BAR.SYNC.DEFER_BLOCKING 0x0 ;  /* 0x0000000000007b1d */ /* 0x000fec0000010000 */
[----:B------:R-:W-:Y:S05]  /*09a0*/  EXIT ;  /* 0x000000000000794d */ /* 0x000fea0003800000 */
.L_x_1:
[----:B------:R-:W-:-:S00]  /*09b0*/  BRA `(.L_x_1) ;  /* 0xfffffffc00fc7947 */ /* 0x000fc0000383ffff */
[----:B------:R-:W-:-:S00]  /*09c0*/  NOP ;  /* 0x0000000000007918 */ /* 0x000fc00000000000 */
        /* <DEDUP_REMOVED lines=11> */
.L_x_2:


//--------------------- .nv.shared.reserved.0     --------------------------
	.section	.nv.shared.reserved.0,"aw",@nobits
	.weak		__nv_reservedSMEM_offset_0_alias
	.size		__nv_reservedSMEM_offset_0_alias, 0, 64
	.other		__nv_reservedSMEM_offset_0_alias,@"STO_CUDA_RESERVED_SHARED STV_DEFAULT"
__nv_reservedSMEM_offset_0_alias:
	.zero		0
	.zero		64


//--------------------- .nv.constant0._ZN11cudaprocess12bezier_curve15PrepareBinomialEPNS0_11BezierCurveE --------------------------
	.section	.nv.constant0._ZN11cudaprocess12bezier_curve15PrepareBinomialEPNS0_11BezierCurveE,"a",@progbits
	.sectionflags	@""
	.align	4
.nv.constant0._ZN11cudaprocess12bezier_curve15PrepareBinomialEPNS0_11BezierCurveE:
	.zero		904


//--------------------- SYMBOLS --------------------------

	.type		.nv.reservedSmem.offset0,@object
	.size		.nv.reservedSmem.offset0,0x4
